//
// Generated by NVIDIA NVVM Compiler
//
// Compiler Build ID: CL-36424714
// Cuda compilation tools, release 13.0, V13.0.88
// Based on NVVM 20.0.0
//

.version 9.0
.target sm_100
.address_size 64

	// .globl	_Z10hello_cudav
.extern .func  (.param .b32 func_retval0) vprintf
(
	.param .b64 vprintf_param_0,
	.param .b64 vprintf_param_1
)
;
.global .align 1 .b8 $str[19] = {72, 101, 108, 108, 111, 32, 99, 117, 100, 97, 32, 119, 111, 114, 108, 100, 32, 10};

.visible .entry _Z10hello_cudav()
{
	.reg .b32 	%r<3>;
	.reg .b64 	%rd<3>;

	mov.u64 	%rd1, $str;
	cvta.global.u64 	%rd2, %rd1;
	{ // callseq 0, 0
	.param .b64 param0;
	st.param.b64 	[param0], %rd2;
	.param .b64 param1;
	st.param.b64 	[param1], 0;
	.param .b32 retval0;
	call.uni (retval0), 
	vprintf, 
	(
	param0, 
	param1
	);
	ld.param.b32 	%r1, [retval0];
	} // callseq 0
	ret;

}


// ===== COMPILED SASS (sm_100) =====

	.target	sm_100

	.elftype	@"ET_EXEC"


//--------------------- .note.nv.tkinfo           --------------------------
	.section	.note.nv.tkinfo,"",@"SHT_NOTE"
	.sectionflags	@"SHF_NOTE_NV_TKINFO"
	.tkinfo
        /*0018*/ 	.word	0x00000002
        /*0030*/ 	.string	""
        /*0030*/ 	.string	"ptxas"
        /*0030*/ 	.string	"Cuda compilation tools, release 13.0, V13.0.88"
        /*0030*/ 	.string	"Build cuda_13.0.r13.0/compiler.36424714_0"
        /*0030*/ 	.string	"-arch sm_100 -m 64 "



//--------------------- .note.nv.cuinfo           --------------------------
	.section	.note.nv.cuinfo,"",@"SHT_NOTE"
	.sectionflags	@"SHF_NOTE_NV_CUINFO"
        /*0018*/ 	.short	0x0002
        /*001a*/ 	.short	0x0064
        /*001c*/ 	.short	0x0082
	.zero		2


//--------------------- .nv.info                  --------------------------
	.section	.nv.info,"",@"SHT_CUDA_INFO"
	.align	4


	//----- nvinfo : EIATTR_REGCOUNT
	.align		4
        /*0000*/ 	.byte	0x04, 0x2f
        /*0002*/ 	.short	(.L_2 - .L_1)
	.align		4
.L_1:
        /*0004*/ 	.word	index@(_Z10hello_cudav)
        /*0008*/ 	.word	0x00000018


	//----- nvinfo : EIATTR_FRAME_SIZE
	.align		4
.L_2:
        /*000c*/ 	.byte	0x04, 0x11
        /*000e*/ 	.short	(.L_4 - .L_3)
	.align		4
.L_3:
        /*0010*/ 	.word	index@(_Z10hello_cudav)
        /*0014*/ 	.word	0x00000000


	//----- nvinfo : EIATTR_MIN_STACK_SIZE
	.align		4
.L_4:
        /*0018*/ 	.byte	0x04, 0x12
        /*001a*/ 	.short	(.L_6 - .L_5)
	.align		4
.L_5:
        /*001c*/ 	.word	index@(_Z10hello_cudav)
        /*0020*/ 	.word	0x00000000
.L_6:


//--------------------- .nv.compat                --------------------------
	.section	.nv.compat,"",@"SHT_CUDA_COMPAT_INFO"
	.align	4
        /*0000*/ 	.byte	0x02, 0x09, 0x00, 0x00, 0x02, 0x02, 0x01, 0x00, 0x02, 0x05, 0x05, 0x00, 0x03, 0x07, 0x01, 0x01
        /*0010*/ 	.byte	0x02, 0x03, 0x00, 0x00, 0x02, 0x06, 0x01, 0x00, 0x04, 0x0b, 0x08, 0x00, 0x09, 0x00, 0x00, 0x00
        /*0020*/ 	.byte	0x00, 0x00, 0x00, 0x00


//--------------------- .nv.info._Z10hello_cudav  --------------------------
	.section	.nv.info._Z10hello_cudav,"",@"SHT_CUDA_INFO"
	.sectionflags	@""
	.align	4


	//----- nvinfo : EIATTR_CUDA_API_VERSION
	.align		4
        /*0000*/ 	.byte	0x04, 0x37
        /*0002*/ 	.short	(.L_8 - .L_7)
.L_7:
        /*0004*/ 	.word	0x00000082


	//----- nvinfo : EIATTR_SPARSE_MMA_MASK
	.align		4
.L_8:
        /*0008*/ 	.byte	0x03, 0x50
        /*000a*/ 	.short	0x0000


	//----- nvinfo : EIATTR_MAXREG_COUNT
	.align		4
        /*000c*/ 	.byte	0x03, 0x1b
        /*000e*/ 	.short	0x00ff


	//----- nvinfo : EIATTR_EXTERNS
	.align		4
        /*0010*/ 	.byte	0x04, 0x0f
        /*0012*/ 	.short	(.L_10 - .L_9)


	//   ....[0]....
	.align		4
.L_9:
        /*0014*/ 	.word	index@(vprintf)


	//----- nvinfo : EIATTR_MERCURY_ISA_VERSION
	.align		4
.L_10:
        /*0018*/ 	.byte	0x03, 0x5f
        /*001a*/ 	.short	0x0101


	//----- nvinfo : EIATTR_VRC_CTA_INIT_COUNT
	.align		4
        /*001c*/ 	.byte	0x02, 0x4a
	.zero		1
	.zero		1


	//----- nvinfo : EIATTR_SYSCALL_OFFSETS
	.align		4
        /*0020*/ 	.byte	0x04, 0x46
        /*0022*/ 	.short	(.L_12 - .L_11)


	//   ....[0]....
.L_11:
        /*0024*/ 	.word	0x00000080


	//----- nvinfo : EIATTR_EXIT_INSTR_OFFSETS
	.align		4
.L_12:
        /*0028*/ 	.byte	0x04, 0x1c
        /*002a*/ 	.short	(.L_14 - .L_13)


	//   ....[0]....
.L_13:
        /*002c*/ 	.word	0x00000090


	//----- nvinfo : EIATTR_SW_WAR
	.align		4
.L_14:
        /*0030*/ 	.byte	0x04, 0x36
        /*0032*/ 	.short	(.L_16 - .L_15)
.L_15:
        /*0034*/ 	.word	0x00000008
.L_16:


//--------------------- .nv.callgraph             --------------------------
	.section	.nv.callgraph,"",@"SHT_CUDA_CALLGRAPH"
	.align	4
	.sectionentsize	8
	.align		4
        /*0000*/ 	.word	0x00000000
	.align		4
        /*0004*/ 	.word	0xffffffff
	.align		4
        /*0008*/ 	.word	index@(_Z10hello_cudav)
	.align		4
        /*000c*/ 	.word	index@(vprintf)
	.align		4
        /*0010*/ 	.word	0x00000000
	.align		4
        /*0014*/ 	.word	0xfffffffe
	.align		4
        /*0018*/ 	.word	0x00000000
	.align		4
        /*001c*/ 	.word	0xfffffffd
	.align		4
        /*0020*/ 	.word	0x00000000
	.align		4
        /*0024*/ 	.word	0xfffffffc


//--------------------- .nv.constant4             --------------------------
	.section	.nv.constant4,"a",@progbits
	.align	8
	.align		8
.nv.constant4:
        /*0000*/ 	.dword	vprintf
	.align		8
        /*0008*/ 	.dword	$str


//--------------------- .text._Z10hello_cudav     --------------------------
	.section	.text._Z10hello_cudav,"ax",@progbits
	.align	128
        .global         _Z10hello_cudav
        .type           _Z10hello_cudav,@function
        .size           _Z10hello_cudav,(.L_x_2 - _Z10hello_cudav)
        .other          _Z10hello_cudav,@"STO_CUDA_ENTRY STV_DEFAULT"
_Z10hello_cudav:
.text._Z10hello_cudav:
[----:B------:R-:W0:Y:S01]  /*0000*/  LDC R1, c[0x0][0x37c] ;  /* 0x0000df00ff017b82 */ /* 0x000e220000000800 */
[----:B------:R-:W-:Y:S01]  /*0010*/  MOV R0, 0x0 ;  /* 0x0000000000007802 */ /* 0x000fe20000000f00 */
[----:B------:R-:W1:Y:S01]  /*0020*/  LDCU.64 UR4, c[0x4][0x8] ;  /* 0x01000100ff0477ac */ /* 0x000e620008000a00 */
[----:B------:R-:W-:-:S05]  /*0030*/  CS2R R6, SRZ ;  /* 0x0000000000067805 */ /* 0x000fca000001ff00 */
[----:B------:R2:W3:Y:S01]  /*0040*/  LDC.64 R2, c[0x4][R0] ;  /* 0x0100000000027b82 */ /* 0x0004e20000000a00 */
[----:B-1----:R-:W-:Y:S02]  /*0050*/  IMAD.U32 R4, RZ, RZ, UR4 ;  /* 0x00000004ff047e24 */ /* 0x002fe4000f8e00ff */
[----:B--2---:R-:W-:-:S07]  /*0060*/  IMAD.U32 R5, RZ, RZ, UR5 ;  /* 0x00000005ff057e24 */ /* 0x004fce000f8e00ff */
[----:B------:R-:W-:-:S07]  /*0070*/  LEPC R20, `(.L_x_0) ;  /* 0x000000001014794e */ /* 0x000fce0000000000 */
[----:B0--3--:R-:W-:Y:S05]  /*0080*/  CALL.ABS.NOINC R2 ;  /* 0x0000000002007343 */ /* 0x009fea0003c00000 */
.L_x_0:
[----:B------:R-:W-:Y:S05]  /*0090*/  EXIT ;  /* 0x000000000000794d */ /* 0x000fea0003800000 */
.L_x_1:
[----:B------:R-:W-:-:S00]  /*00a0*/  BRA `(.L_x_1) ;  /* 0xfffffffc00fc7947 */ /* 0x000fc0000383ffff */
[----:B------:R-:W-:-:S00]  /*00b0*/  NOP ;  /* 0x0000000000007918 */ /* 0x000fc00000000000 */
        /* <DEDUP_REMOVED lines=12> */
.L_x_2:


//--------------------- .nv.global.init           --------------------------
	.section	.nv.global.init,"aw",@progbits
.nv.global.init:
	.type		$str,@object
	.size		$str,(.L_0 - $str)
$str:
        /*0000*/ 	.byte	0x48, 0x65, 0x6c, 0x6c, 0x6f, 0x20, 0x63, 0x75, 0x64, 0x61, 0x20, 0x77, 0x6f, 0x72, 0x6c, 0x64
        /*0010*/ 	.byte	0x20, 0x0a, 0x00
.L_0:


//--------------------- .nv.shared.reserved.0     --------------------------
	.section	.nv.shared.reserved.0,"aw",@nobits
	.weak		__nv_reservedSMEM_offset_0_alias
	.size		__nv_reservedSMEM_offset_0_alias, 0, 64
	.other		__nv_reservedSMEM_offset_0_alias,@"STO_CUDA_RESERVED_SHARED STV_DEFAULT"
__nv_reservedSMEM_offset_0_alias:
	.zero		0
	.zero		64


//--------------------- .nv.constant0._Z10hello_cudav --------------------------
	.section	.nv.constant0._Z10hello_cudav,"a",@progbits
	.sectionflags	@""
	.align	4
.nv.constant0._Z10hello_cudav:
	.zero		896


//--------------------- SYMBOLS --------------------------

	.type		.nv.reservedSmem.offset0,@object
	.size		.nv.reservedSmem.offset0,0x4
	.type		vprintf,@function
